//
// Generated by NVIDIA NVVM Compiler
//
// Compiler Build ID: CL-36424714
// Cuda compilation tools, release 13.0, V13.0.88
// Based on NVVM 20.0.0
//

.version 9.0
.target sm_100
.address_size 64

	// .globl	_Z18naive_sgemv_kernelPKfS0_Pfii

.visible .entry _Z18naive_sgemv_kernelPKfS0_Pfii(
	.param .u64 .ptr .align 1 _Z18naive_sgemv_kernelPKfS0_Pfii_param_0,
	.param .u64 .ptr .align 1 _Z18naive_sgemv_kernelPKfS0_Pfii_param_1,
	.param .u64 .ptr .align 1 _Z18naive_sgemv_kernelPKfS0_Pfii_param_2,
	.param .u32 _Z18naive_sgemv_kernelPKfS0_Pfii_param_3,
	.param .u32 _Z18naive_sgemv_kernelPKfS0_Pfii_param_4
)
{
	.reg .pred 	%p<11>;
	.reg .b32 	%r<38>;
	.reg .b32 	%f<112>;
	.reg .b64 	%rd<31>;

	ld.param.u64 	%rd11, [_Z18naive_sgemv_kernelPKfS0_Pfii_param_0];
	ld.param.u64 	%rd12, [_Z18naive_sgemv_kernelPKfS0_Pfii_param_1];
	ld.param.u64 	%rd10, [_Z18naive_sgemv_kernelPKfS0_Pfii_param_2];
	ld.param.u32 	%r24, [_Z18naive_sgemv_kernelPKfS0_Pfii_param_3];
	ld.param.u32 	%r23, [_Z18naive_sgemv_kernelPKfS0_Pfii_param_4];
	cvta.to.global.u64 	%rd1, %rd12;
	cvta.to.global.u64 	%rd2, %rd11;
	mov.u32 	%r25, %ctaid.x;
	mov.u32 	%r26, %ntid.x;
	mov.u32 	%r27, %tid.x;
	mad.lo.s32 	%r1, %r25, %r26, %r27;
	setp.ge.s32 	%p1, %r1, %r24;
	@%p1 bra 	$L__BB0_15;
	mul.lo.s32 	%r2, %r23, %r1;
	setp.lt.s32 	%p2, %r23, 1;
	mov.f32 	%f111, 0f00000000;
	@%p2 bra 	$L__BB0_14;
	and.b32  	%r3, %r23, 15;
	setp.lt.u32 	%p3, %r23, 16;
	mov.f32 	%f111, 0f00000000;
	mov.b32 	%r34, 0;
	@%p3 bra 	$L__BB0_5;
	and.b32  	%r34, %r23, 2147483632;
	neg.s32 	%r32, %r34;
	add.s64 	%rd3, %rd2, 32;
	add.s64 	%rd29, %rd1, 32;
	mov.f32 	%f111, 0f00000000;
	mov.u32 	%r31, %r2;
$L__BB0_4:
	.pragma "nounroll";
	mul.wide.s32 	%rd13, %r31, 4;
	add.s64 	%rd14, %rd3, %rd13;
	ld.global.f32 	%f18, [%rd14+-32];
	ld.global.f32 	%f19, [%rd29+-32];
	fma.rn.f32 	%f20, %f18, %f19, %f111;
	ld.global.f32 	%f21, [%rd14+-28];
	ld.global.f32 	%f22, [%rd29+-28];
	fma.rn.f32 	%f23, %f21, %f22, %f20;
	ld.global.f32 	%f24, [%rd14+-24];
	ld.global.f32 	%f25, [%rd29+-24];
	fma.rn.f32 	%f26, %f24, %f25, %f23;
	ld.global.f32 	%f27, [%rd14+-20];
	ld.global.f32 	%f28, [%rd29+-20];
	fma.rn.f32 	%f29, %f27, %f28, %f26;
	ld.global.f32 	%f30, [%rd14+-16];
	ld.global.f32 	%f31, [%rd29+-16];
	fma.rn.f32 	%f32, %f30, %f31, %f29;
	ld.global.f32 	%f33, [%rd14+-12];
	ld.global.f32 	%f34, [%rd29+-12];
	fma.rn.f32 	%f35, %f33, %f34, %f32;
	ld.global.f32 	%f36, [%rd14+-8];
	ld.global.f32 	%f37, [%rd29+-8];
	fma.rn.f32 	%f38, %f36, %f37, %f35;
	ld.global.f32 	%f39, [%rd14+-4];
	ld.global.f32 	%f40, [%rd29+-4];
	fma.rn.f32 	%f41, %f39, %f40, %f38;
	ld.global.f32 	%f42, [%rd14];
	ld.global.f32 	%f43, [%rd29];
	fma.rn.f32 	%f44, %f42, %f43, %f41;
	ld.global.f32 	%f45, [%rd14+4];
	ld.global.f32 	%f46, [%rd29+4];
	fma.rn.f32 	%f47, %f45, %f46, %f44;
	ld.global.f32 	%f48, [%rd14+8];
	ld.global.f32 	%f49, [%rd29+8];
	fma.rn.f32 	%f50, %f48, %f49, %f47;
	ld.global.f32 	%f51, [%rd14+12];
	ld.global.f32 	%f52, [%rd29+12];
	fma.rn.f32 	%f53, %f51, %f52, %f50;
	ld.global.f32 	%f54, [%rd14+16];
	ld.global.f32 	%f55, [%rd29+16];
	fma.rn.f32 	%f56, %f54, %f55, %f53;
	ld.global.f32 	%f57, [%rd14+20];
	ld.global.f32 	%f58, [%rd29+20];
	fma.rn.f32 	%f59, %f57, %f58, %f56;
	ld.global.f32 	%f60, [%rd14+24];
	ld.global.f32 	%f61, [%rd29+24];
	fma.rn.f32 	%f62, %f60, %f61, %f59;
	ld.global.f32 	%f63, [%rd14+28];
	ld.global.f32 	%f64, [%rd29+28];
	fma.rn.f32 	%f111, %f63, %f64, %f62;
	add.s32 	%r32, %r32, 16;
	add.s32 	%r31, %r31, 16;
	add.s64 	%rd29, %rd29, 64;
	setp.ne.s32 	%p4, %r32, 0;
	@%p4 bra 	$L__BB0_4;
$L__BB0_5:
	setp.eq.s32 	%p5, %r3, 0;
	@%p5 bra 	$L__BB0_14;
	and.b32  	%r11, %r23, 7;
	setp.lt.u32 	%p6, %r3, 8;
	@%p6 bra 	$L__BB0_8;
	add.s32 	%r29, %r34, %r2;
	mul.wide.s32 	%rd15, %r29, 4;
	add.s64 	%rd16, %rd2, %rd15;
	ld.global.f32 	%f66, [%rd16];
	mul.wide.u32 	%rd17, %r34, 4;
	add.s64 	%rd18, %rd1, %rd17;
	ld.global.f32 	%f67, [%rd18];
	fma.rn.f32 	%f68, %f66, %f67, %f111;
	ld.global.f32 	%f69, [%rd16+4];
	ld.global.f32 	%f70, [%rd18+4];
	fma.rn.f32 	%f71, %f69, %f70, %f68;
	ld.global.f32 	%f72, [%rd16+8];
	ld.global.f32 	%f73, [%rd18+8];
	fma.rn.f32 	%f74, %f72, %f73, %f71;
	ld.global.f32 	%f75, [%rd16+12];
	ld.global.f32 	%f76, [%rd18+12];
	fma.rn.f32 	%f77, %f75, %f76, %f74;
	ld.global.f32 	%f78, [%rd16+16];
	ld.global.f32 	%f79, [%rd18+16];
	fma.rn.f32 	%f80, %f78, %f79, %f77;
	ld.global.f32 	%f81, [%rd16+20];
	ld.global.f32 	%f82, [%rd18+20];
	fma.rn.f32 	%f83, %f81, %f82, %f80;
	ld.global.f32 	%f84, [%rd16+24];
	ld.global.f32 	%f85, [%rd18+24];
	fma.rn.f32 	%f86, %f84, %f85, %f83;
	ld.global.f32 	%f87, [%rd16+28];
	ld.global.f32 	%f88, [%rd18+28];
	fma.rn.f32 	%f111, %f87, %f88, %f86;
	add.s32 	%r34, %r34, 8;
$L__BB0_8:
	setp.eq.s32 	%p7, %r11, 0;
	@%p7 bra 	$L__BB0_14;
	and.b32  	%r14, %r23, 3;
	setp.lt.u32 	%p8, %r11, 4;
	@%p8 bra 	$L__BB0_11;
	add.s32 	%r30, %r34, %r2;
	mul.wide.s32 	%rd19, %r30, 4;
	add.s64 	%rd20, %rd2, %rd19;
	ld.global.f32 	%f90, [%rd20];
	mul.wide.u32 	%rd21, %r34, 4;
	add.s64 	%rd22, %rd1, %rd21;
	ld.global.f32 	%f91, [%rd22];
	fma.rn.f32 	%f92, %f90, %f91, %f111;
	ld.global.f32 	%f93, [%rd20+4];
	ld.global.f32 	%f94, [%rd22+4];
	fma.rn.f32 	%f95, %f93, %f94, %f92;
	ld.global.f32 	%f96, [%rd20+8];
	ld.global.f32 	%f97, [%rd22+8];
	fma.rn.f32 	%f98, %f96, %f97, %f95;
	ld.global.f32 	%f99, [%rd20+12];
	ld.global.f32 	%f100, [%rd22+12];
	fma.rn.f32 	%f111, %f99, %f100, %f98;
	add.s32 	%r34, %r34, 4;
$L__BB0_11:
	setp.eq.s32 	%p9, %r14, 0;
	@%p9 bra 	$L__BB0_14;
	mul.wide.u32 	%rd23, %r34, 4;
	add.s64 	%rd30, %rd1, %rd23;
	add.s32 	%r37, %r34, %r2;
	neg.s32 	%r36, %r14;
$L__BB0_13:
	.pragma "nounroll";
	mul.wide.s32 	%rd24, %r37, 4;
	add.s64 	%rd25, %rd2, %rd24;
	ld.global.f32 	%f101, [%rd25];
	ld.global.f32 	%f102, [%rd30];
	fma.rn.f32 	%f111, %f101, %f102, %f111;
	add.s64 	%rd30, %rd30, 4;
	add.s32 	%r37, %r37, 1;
	add.s32 	%r36, %r36, 1;
	setp.ne.s32 	%p10, %r36, 0;
	@%p10 bra 	$L__BB0_13;
$L__BB0_14:
	cvta.to.global.u64 	%rd26, %rd10;
	mul.wide.s32 	%rd27, %r1, 4;
	add.s64 	%rd28, %rd26, %rd27;
	st.global.f32 	[%rd28], %f111;
$L__BB0_15:
	ret;

}
	// .globl	_Z14smemGEMVKernelPKfS0_Pfii
.visible .entry _Z14smemGEMVKernelPKfS0_Pfii(
	.param .u64 .ptr .align 1 _Z14smemGEMVKernelPKfS0_Pfii_param_0,
	.param .u64 .ptr .align 1 _Z14smemGEMVKernelPKfS0_Pfii_param_1,
	.param .u64 .ptr .align 1 _Z14smemGEMVKernelPKfS0_Pfii_param_2,
	.param .u32 _Z14smemGEMVKernelPKfS0_Pfii_param_3,
	.param .u32 _Z14smemGEMVKernelPKfS0_Pfii_param_4
)
{


	ret;

}


// ===== COMPILED SASS (sm_100) =====

	.target	sm_100

	.elftype	@"ET_EXEC"


//--------------------- .note.nv.tkinfo           --------------------------
	.section	.note.nv.tkinfo,"",@"SHT_NOTE"
	.sectionflags	@"SHF_NOTE_NV_TKINFO"
	.tkinfo
        /*0018*/ 	.word	0x00000002
        /*0030*/ 	.string	""
        /*0030*/ 	.string	"ptxas"
        /*0030*/ 	.string	"Cuda compilation tools, release 13.0, V13.0.88"
        /*0030*/ 	.string	"Build cuda_13.0.r13.0/compiler.36424714_0"
        /*0030*/ 	.string	"-arch sm_100 -m 64 "



//--------------------- .note.nv.cuinfo           --------------------------
	.section	.note.nv.cuinfo,"",@"SHT_NOTE"
	.sectionflags	@"SHF_NOTE_NV_CUINFO"
        /*0018*/ 	.short	0x0002
        /*001a*/ 	.short	0x0064
        /*001c*/ 	.short	0x0082
	.zero		2


//--------------------- .nv.info                  --------------------------
	.section	.nv.info,"",@"SHT_CUDA_INFO"
	.align	4


	//----- nvinfo : EIATTR_REGCOUNT
	.align		4
        /*0000*/ 	.byte	0x04, 0x2f
        /*0002*/ 	.short	(.L_1 - .L_0)
	.align		4
.L_0:
        /*0004*/ 	.word	index@(_Z18naive_sgemv_kernelPKfS0_Pfii)
        /*0008*/ 	.word	0x0000001e


	//----- nvinfo : EIATTR_FRAME_SIZE
	.align		4
.L_1:
        /*000c*/ 	.byte	0x04, 0x11
        /*000e*/ 	.short	(.L_3 - .L_2)
	.align		4
.L_2:
        /*0010*/ 	.word	index@(_Z18naive_sgemv_kernelPKfS0_Pfii)
        /*0014*/ 	.word	0x00000000


	//----- nvinfo : EIATTR_REGCOUNT
	.align		4
.L_3:
        /*0018*/ 	.byte	0x04, 0x2f
        /*001a*/ 	.short	(.L_5 - .L_4)
	.align		4
.L_4:
        /*001c*/ 	.word	index@(_Z14smemGEMVKernelPKfS0_Pfii)
        /*0020*/ 	.word	0x00000004


	//----- nvinfo : EIATTR_FRAME_SIZE
	.align		4
.L_5:
        /*0024*/ 	.byte	0x04, 0x11
        /*0026*/ 	.short	(.L_7 - .L_6)
	.align		4
.L_6:
        /*0028*/ 	.word	index@(_Z14smemGEMVKernelPKfS0_Pfii)
        /*002c*/ 	.word	0x00000000


	//----- nvinfo : EIATTR_MIN_STACK_SIZE
	.align		4
.L_7:
        /*0030*/ 	.byte	0x04, 0x12
        /*0032*/ 	.short	(.L_9 - .L_8)
	.align		4
.L_8:
        /*0034*/ 	.word	index@(_Z14smemGEMVKernelPKfS0_Pfii)
        /*0038*/ 	.word	0x00000000


	//----- nvinfo : EIATTR_MIN_STACK_SIZE
	.align		4
.L_9:
        /*003c*/ 	.byte	0x04, 0x12
        /*003e*/ 	.short	(.L_11 - .L_10)
	.align		4
.L_10:
        /*0040*/ 	.word	index@(_Z18naive_sgemv_kernelPKfS0_Pfii)
        /*0044*/ 	.word	0x00000000
.L_11:


//--------------------- .nv.compat                --------------------------
	.section	.nv.compat,"",@"SHT_CUDA_COMPAT_INFO"
	.align	4
        /*0000*/ 	.byte	0x02, 0x09, 0x00, 0x00, 0x02, 0x02, 0x01, 0x00, 0x02, 0x05, 0x05, 0x00, 0x03, 0x07, 0x01, 0x01
        /*0010*/ 	.byte	0x02, 0x03, 0x00, 0x00, 0x02, 0x06, 0x01, 0x00, 0x04, 0x0b, 0x08, 0x00, 0x09, 0x00, 0x00, 0x00
        /*0020*/ 	.byte	0x00, 0x00, 0x00, 0x00


//--------------------- .nv.info._Z14smemGEMVKernelPKfS0_Pfii --------------------------
	.section	.nv.info._Z14smemGEMVKernelPKfS0_Pfii,"",@"SHT_CUDA_INFO"
	.sectionflags	@""
	.align	4


	//----- nvinfo : EIATTR_CUDA_API_VERSION
	.align		4
        /*0000*/ 	.byte	0x04, 0x37
        /*0002*/ 	.short	(.L_13 - .L_12)
.L_12:
        /*0004*/ 	.word	0x00000082


	//----- nvinfo : EIATTR_KPARAM_INFO
	.align		4
.L_13:
        /*0008*/ 	.byte	0x04, 0x17
        /*000a*/ 	.short	(.L_15 - .L_14)
.L_14:
        /*000c*/ 	.word	0x00000000
        /*0010*/ 	.short	0x0004
        /*0012*/ 	.short	0x001c
        /*0014*/ 	.byte	0x00, 0xf0, 0x11, 0x00


	//----- nvinfo : EIATTR_KPARAM_INFO
	.align		4
.L_15:
        /*0018*/ 	.byte	0x04, 0x17
        /*001a*/ 	.short	(.L_17 - .L_16)
.L_16:
        /*001c*/ 	.word	0x00000000
        /*0020*/ 	.short	0x0003
        /*0022*/ 	.short	0x0018
        /*0024*/ 	.byte	0x00, 0xf0, 0x11, 0x00


	//----- nvinfo : EIATTR_KPARAM_INFO
	.align		4
.L_17:
        /*0028*/ 	.byte	0x04, 0x17
        /*002a*/ 	.short	(.L_19 - .L_18)
.L_18:
        /*002c*/ 	.word	0x00000000
        /*0030*/ 	.short	0x0002
        /*0032*/ 	.short	0x0010
        /*0034*/ 	.byte	0x00, 0xf5, 0x21, 0x00


	//----- nvinfo : EIATTR_KPARAM_INFO
	.align		4
.L_19:
        /*0038*/ 	.byte	0x04, 0x17
        /*003a*/ 	.short	(.L_21 - .L_20)
.L_20:
        /*003c*/ 	.word	0x00000000
        /*0040*/ 	.short	0x0001
        /*0042*/ 	.short	0x0008
        /*0044*/ 	.byte	0x00, 0xf5, 0x21, 0x00


	//----- nvinfo : EIATTR_KPARAM_INFO
	.align		4
.L_21:
        /*0048*/ 	.byte	0x04, 0x17
        /*004a*/ 	.short	(.L_23 - .L_22)
.L_22:
        /*004c*/ 	.word	0x00000000
        /*0050*/ 	.short	0x0000
        /*0052*/ 	.short	0x0000
        /*0054*/ 	.byte	0x00, 0xf5, 0x21, 0x00


	//----- nvinfo : EIATTR_SPARSE_MMA_MASK
	.align		4
.L_23:
        /*0058*/ 	.byte	0x03, 0x50
        /*005a*/ 	.short	0x0000


	//----- nvinfo : EIATTR_MAXREG_COUNT
	.align		4
        /*005c*/ 	.byte	0x03, 0x1b
        /*005e*/ 	.short	0x00ff


	//----- nvinfo : EIATTR_MERCURY_ISA_VERSION
	.align		4
        /*0060*/ 	.byte	0x03, 0x5f
        /*0062*/ 	.short	0x0101


	//----- nvinfo : EIATTR_VRC_CTA_INIT_COUNT
	.align		4
        /*0064*/ 	.byte	0x02, 0x4a
	.zero		1
	.zero		1


	//----- nvinfo : EIATTR_EXIT_INSTR_OFFSETS
	.align		4
        /*0068*/ 	.byte	0x04, 0x1c
        /*006a*/ 	.short	(.L_25 - .L_24)


	//   ....[0]....
.L_24:
        /*006c*/ 	.word	0x00000010


	//----- nvinfo : EIATTR_CBANK_PARAM_SIZE
	.align		4
.L_25:
        /*0070*/ 	.byte	0x03, 0x19
        /*0072*/ 	.short	0x0020


	//----- nvinfo : EIATTR_PARAM_CBANK
	.align		4
        /*0074*/ 	.byte	0x04, 0x0a
        /*0076*/ 	.short	(.L_27 - .L_26)
	.align		4
.L_26:
        /*0078*/ 	.word	index@(.nv.constant0._Z14smemGEMVKernelPKfS0_Pfii)
        /*007c*/ 	.short	0x0380
        /*007e*/ 	.short	0x0020


	//----- nvinfo : EIATTR_SW_WAR
	.align		4
.L_27:
        /*0080*/ 	.byte	0x04, 0x36
        /*0082*/ 	.short	(.L_29 - .L_28)
.L_28:
        /*0084*/ 	.word	0x00000008
.L_29:


//--------------------- .nv.info._Z18naive_sgemv_kernelPKfS0_Pfii --------------------------
	.section	.nv.info._Z18naive_sgemv_kernelPKfS0_Pfii,"",@"SHT_CUDA_INFO"
	.sectionflags	@""
	.align	4


	//----- nvinfo : EIATTR_CUDA_API_VERSION
	.align		4
        /*0000*/ 	.byte	0x04, 0x37
        /*0002*/ 	.short	(.L_31 - .L_30)
.L_30:
        /*0004*/ 	.word	0x00000082


	//----- nvinfo : EIATTR_KPARAM_INFO
	.align		4
.L_31:
        /*0008*/ 	.byte	0x04, 0x17
        /*000a*/ 	.short	(.L_33 - .L_32)
.L_32:
        /*000c*/ 	.word	0x00000000
        /*0010*/ 	.short	0x0004
        /*0012*/ 	.short	0x001c
        /*0014*/ 	.byte	0x00, 0xf0, 0x11, 0x00


	//----- nvinfo : EIATTR_KPARAM_INFO
	.align		4
.L_33:
        /*0018*/ 	.byte	0x04, 0x17
        /*001a*/ 	.short	(.L_35 - .L_34)
.L_34:
        /*001c*/ 	.word	0x00000000
        /*0020*/ 	.short	0x0003
        /*0022*/ 	.short	0x0018
        /*0024*/ 	.byte	0x00, 0xf0, 0x11, 0x00


	//----- nvinfo : EIATTR_KPARAM_INFO
	.align		4
.L_35:
        /*0028*/ 	.byte	0x04, 0x17
        /*002a*/ 	.short	(.L_37 - .L_36)
.L_36:
        /*002c*/ 	.word	0x00000000
        /*0030*/ 	.short	0x0002
        /*0032*/ 	.short	0x0010
        /*0034*/ 	.byte	0x00, 0xf5, 0x21, 0x00


	//----- nvinfo : EIATTR_KPARAM_INFO
	.align		4
.L_37:
        /*0038*/ 	.byte	0x04, 0x17
        /*003a*/ 	.short	(.L_39 - .L_38)
.L_38:
        /*003c*/ 	.word	0x00000000
        /*0040*/ 	.short	0x0001
        /*0042*/ 	.short	0x0008
        /*0044*/ 	.byte	0x00, 0xf5, 0x21, 0x00


	//----- nvinfo : EIATTR_KPARAM_INFO
	.align		4
.L_39:
        /*0048*/ 	.byte	0x04, 0x17
        /*004a*/ 	.short	(.L_41 - .L_40)
.L_40:
        /*004c*/ 	.word	0x00000000
        /*0050*/ 	.short	0x0000
        /*0052*/ 	.short	0x0000
        /*0054*/ 	.byte	0x00, 0xf5, 0x21, 0x00


	//----- nvinfo : EIATTR_SPARSE_MMA_MASK
	.align		4
.L_41:
        /*0058*/ 	.byte	0x03, 0x50
        /*005a*/ 	.short	0x0000


	//----- nvinfo : EIATTR_MAXREG_COUNT
	.align		4
        /*005c*/ 	.byte	0x03, 0x1b
        /*005e*/ 	.short	0x00ff


	//----- nvinfo : EIATTR_MERCURY_ISA_VERSION
	.align		4
        /*0060*/ 	.byte	0x03, 0x5f
        /*0062*/ 	.short	0x0101


	//----- nvinfo : EIATTR_VRC_CTA_INIT_COUNT
	.align		4
        /*0064*/ 	.byte	0x02, 0x4a
	.zero		1
	.zero		1


	//----- nvinfo : EIATTR_EXIT_INSTR_OFFSETS
	.align		4
        /*0068*/ 	.byte	0x04, 0x1c
        /*006a*/ 	.short	(.L_43 - .L_42)


	//   ....[0]....
.L_42:
        /*006c*/ 	.word	0x00000070


	//   ....[1]....
        /*0070*/ 	.word	0x00000a90


	//----- nvinfo : EIATTR_CBANK_PARAM_SIZE
	.align		4
.L_43:
        /*0074*/ 	.byte	0x03, 0x19
        /*0076*/ 	.short	0x0020


	//----- nvinfo : EIATTR_PARAM_CBANK
	.align		4
        /*0078*/ 	.byte	0x04, 0x0a
        /*007a*/ 	.short	(.L_45 - .L_44)
	.align		4
.L_44:
        /*007c*/ 	.word	index@(.nv.constant0._Z18naive_sgemv_kernelPKfS0_Pfii)
        /*0080*/ 	.short	0x0380
        /*0082*/ 	.short	0x0020


	//----- nvinfo : EIATTR_SW_WAR
	.align		4
.L_45:
        /*0084*/ 	.byte	0x04, 0x36
        /*0086*/ 	.short	(.L_47 - .L_46)
.L_46:
        /*0088*/ 	.word	0x00000008
.L_47:


//--------------------- .nv.callgraph             --------------------------
	.section	.nv.callgraph,"",@"SHT_CUDA_CALLGRAPH"
	.align	4
	.sectionentsize	8
	.align		4
        /*0000*/ 	.word	0x00000000
	.align		4
        /*0004*/ 	.word	0xffffffff
	.align		4
        /*0008*/ 	.word	0x00000000
	.align		4
        /*000c*/ 	.word	0xfffffffe
	.align		4
        /*0010*/ 	.word	0x00000000
	.align		4
        /*0014*/ 	.word	0xfffffffd
	.align		4
        /*0018*/ 	.word	0x00000000
	.align		4
        /*001c*/ 	.word	0xfffffffc


//--------------------- .text._Z14smemGEMVKernelPKfS0_Pfii --------------------------
	.section	.text._Z14smemGEMVKernelPKfS0_Pfii,"ax",@progbits
	.align	128
        .global         _Z14smemGEMVKernelPKfS0_Pfii
        .type           _Z14smemGEMVKernelPKfS0_Pfii,@function
        .size           _Z14smemGEMVKernelPKfS0_Pfii,(.L_x_8 - _Z14smemGEMVKernelPKfS0_Pfii)
        .other          _Z14smemGEMVKernelPKfS0_Pfii,@"STO_CUDA_ENTRY STV_DEFAULT"
_Z14smemGEMVKernelPKfS0_Pfii:
.text._Z14smemGEMVKernelPKfS0_Pfii:
[----:B------:R-:W-:Y:S01]  /*0000*/  LDC R1, c[0x0][0x37c] ;  /* 0x0000df00ff017b82 */ /* 0x000fe20000000800 */
[----:B------:R-:W-:Y:S05]  /*0010*/  EXIT ;  /* 0x000000000000794d */ /* 0x000fea0003800000 */
.L_x_0:
[----:B------:R-:W-:-:S00]  /*0020*/  BRA `(.L_x_0) ;  /* 0xfffffffc00fc7947 */ /* 0x000fc0000383ffff */
[----:B------:R-:W-:-:S00]  /*0030*/  NOP ;  /* 0x0000000000007918 */ /* 0x000fc00000000000 */
        /* <DEDUP_REMOVED lines=12> */
.L_x_8:


//--------------------- .text._Z18naive_sgemv_kernelPKfS0_Pfii --------------------------
	.section	.text._Z18naive_sgemv_kernelPKfS0_Pfii,"ax",@progbits
	.align	128
        .global         _Z18naive_sgemv_kernelPKfS0_Pfii
        .type           _Z18naive_sgemv_kernelPKfS0_Pfii,@function
        .size           _Z18naive_sgemv_kernelPKfS0_Pfii,(.L_x_9 - _Z18naive_sgemv_kernelPKfS0_Pfii)
        .other          _Z18naive_sgemv_kernelPKfS0_Pfii,@"STO_CUDA_ENTRY STV_DEFAULT"
_Z18naive_sgemv_kernelPKfS0_Pfii:
.text._Z18naive_sgemv_kernelPKfS0_Pfii:
[----:B------:R-:W-:Y:S01]  /*0000*/  LDC R1, c[0x0][0x37c] ;  /* 0x0000df00ff017b82 */ /* 0x000fe20000000800 */
[----:B------:R-:W0:Y:S07]  /*0010*/  S2R R3, SR_TID.X ;  /* 0x0000000000037919 */ /* 0x000e2e0000002100 */
[----:B------:R-:W0:Y:S01]  /*0020*/  S2UR UR4, SR_CTAID.X ;  /* 0x00000000000479c3 */ /* 0x000e220000002500 */
[----:B------:R-:W1:Y:S07]  /*0030*/  LDCU UR5, c[0x0][0x398] ;  /* 0x00007300ff0577ac */ /* 0x000e6e0008000800 */
[----:B------:R-:W0:Y:S02]  /*0040*/  LDC R0, c[0x0][0x360] ;  /* 0x0000d800ff007b82 */ /* 0x000e240000000800 */
[----:B0-----:R-:W-:-:S05]  /*0050*/  IMAD R0, R0, UR4, R3 ;  /* 0x0000000400007c24 */ /* 0x001fca000f8e0203 */
[----:B-1----:R-:W-:-:S13]  /*0060*/  ISETP.GE.AND P0, PT, R0, UR5, PT ;  /* 0x0000000500007c0c */ /* 0x002fda000bf06270 */
[----:B------:R-:W-:Y:S05]  /*0070*/  @P0 EXIT ;  /* 0x000000000000094d */ /* 0x000fea0003800000 */
[----:B------:R-:W0:Y:S01]  /*0080*/  LDCU UR8, c[0x0][0x39c] ;  /* 0x00007380ff0877ac */ /* 0x000e220008000800 */
[----:B------:R-:W-:Y:S01]  /*0090*/  HFMA2 R15, -RZ, RZ, 0, 0 ;  /* 0x00000000ff0f7431 */ /* 0x000fe200000001ff */
[----:B------:R-:W1:Y:S01]  /*00a0*/  LDCU.64 UR16, c[0x0][0x358] ;  /* 0x00006b00ff1077ac */ /* 0x000e620008000a00 */
[----:B0-----:R-:W-:-:S09]  /*00b0*/  UISETP.GE.AND UP0, UPT, UR8, 0x1, UPT ;  /* 0x000000010800788c */ /* 0x001fd2000bf06270 */
[----:B-1----:R-:W-:Y:S05]  /*00c0*/  BRA.U !UP0, `(.L_x_1) ;  /* 0x0000000908647547 */ /* 0x002fea000b800000 */
[----:B------:R-:W-:Y:S02]  /*00d0*/  UISETP.GE.U32.AND UP1, UPT, UR8, 0x10, UPT ;  /* 0x000000100800788c */ /* 0x000fe4000bf26070 */
[----:B------:R-:W-:Y:S01]  /*00e0*/  IMAD R7, R0, UR8, RZ ;  /* 0x0000000800077c24 */ /* 0x000fe2000f8e02ff */
[----:B------:R-:W-:Y:S01]  /*00f0*/  ULOP3.LUT UR9, UR8, 0xf, URZ, 0xc0, !UPT ;  /* 0x0000000f08097892 */ /* 0x000fe2000f8ec0ff */
[----:B------:R-:W-:Y:S02]  /*0100*/  MOV R15, RZ ;  /* 0x000000ff000f7202 */ /* 0x000fe40000000f00 */
[----:B------:R-:W-:Y:S01]  /*0110*/  MOV R8, RZ ;  /* 0x000000ff00087202 */ /* 0x000fe20000000f00 */
[----:B------:R-:W-:Y:S02]  /*0120*/  UISETP.NE.AND UP0, UPT, UR9, URZ, UPT ;  /* 0x000000ff0900728c */ /* 0x000fe4000bf05270 */
[----:B------:R-:W-:Y:S09]  /*0130*/  BRA.U !UP1, `(.L_x_2) ;  /* 0x0000000509147547 */ /* 0x000ff2000b800000 */
[----:B------:R-:W0:Y:S01]  /*0140*/  LDCU.128 UR12, c[0x0][0x380] ;  /* 0x00007000ff0c77ac */ /* 0x000e220008000c00 */
[----:B------:R-:W-:Y:S02]  /*0150*/  MOV R15, RZ ;  /* 0x000000ff000f7202 */ /* 0x000fe40000000f00 */
[----:B------:R-:W-:Y:S01]  /*0160*/  MOV R6, R7 ;  /* 0x0000000700067202 */ /* 0x000fe20000000f00 */
[----:B------:R-:W-:-:S04]  /*0170*/  ULOP3.LUT UR10, UR8, 0x7ffffff0, URZ, 0xc0, !UPT ;  /* 0x7ffffff0080a7892 */ /* 0x000fc8000f8ec0ff */
[----:B------:R-:W-:Y:S02]  /*0180*/  UIADD3 UR11, UPT, UPT, -UR10, URZ, URZ ;  /* 0x000000ff0a0b7290 */ /* 0x000fe4000fffe1ff */
[----:B------:R-:W-:Y:S01]  /*0190*/  MOV R8, UR10 ;  /* 0x0000000a00087c02 */ /* 0x000fe20008000f00 */
[----:B0-----:R-:W-:Y:S02]  /*01a0*/  UIADD3 UR4, UP2, UPT, UR14, 0x20, URZ ;  /* 0x000000200e047890 */ /* 0x001fe4000ff5e0ff */
[----:B------:R-:W-:Y:S02]  /*01b0*/  UIADD3 UR6, UP1, UPT, UR12, 0x20, URZ ;  /* 0x000000200c067890 */ /* 0x000fe4000ff3e0ff */
[----:B------:R-:W-:Y:S02]  /*01c0*/  UIADD3.X UR5, UPT, UPT, URZ, UR15, URZ, UP2, !UPT ;  /* 0x0000000fff057290 */ /* 0x000fe400097fe4ff */
[----:B------:R-:W-:Y:S01]  /*01d0*/  MOV R2, UR4 ;  /* 0x0000000400027c02 */ /* 0x000fe20008000f00 */
[----:B------:R-:W-:-:S03]  /*01e0*/  UIADD3.X UR7, UPT, UPT, URZ, UR13, URZ, UP1, !UPT ;  /* 0x0000000dff077290 */ /* 0x000fc60008ffe4ff */
[----:B------:R-:W-:-:S09]  /*01f0*/  MOV R3, UR5 ;  /* 0x0000000500037c02 */ /* 0x000fd20008000f00 */
.L_x_3:
[----:B------:R-:W-:Y:S01]  /*0200*/  MOV R4, UR6 ;  /* 0x0000000600047c02 */ /* 0x000fe20008000f00 */
[----:B------:R-:W2:Y:S01]  /*0210*/  LDG.E R17, desc[UR16][R2.64+-0x20] ;  /* 0xffffe01002117981 */ /* 0x000ea2000c1e1900 */
[----:B------:R-:W-:-:S03]  /*0220*/  MOV R5, UR7 ;  /* 0x0000000700057c02 */ /* 0x000fc60008000f00 */
[----:B------:R-:W3:Y:S01]  /*0230*/  LDG.E R25, desc[UR16][R2.64+-0x1c] ;  /* 0xffffe41002197981 */ /* 0x000ee2000c1e1900 */
[----:B------:R-:W-:-:S03]  /*0240*/  IMAD.WIDE R4, R6, 0x4, R4 ;  /* 0x0000000406047825 */ /* 0x000fc600078e0204 */
[----:B------:R-:W4:Y:S04]  /*0250*/  LDG.E R19, desc[UR16][R2.64+-0x18] ;  /* 0xffffe81002137981 */ /* 0x000f28000c1e1900 */
[----:B------:R-:W2:Y:S04]  /*0260*/  LDG.E R16, desc[UR16][R4.64+-0x20] ;  /* 0xffffe01004107981 */ /* 0x000ea8000c1e1900 */
[----:B------:R-:W3:Y:S04]  /*0270*/  LDG.E R18, desc[UR16][R4.64+-0x1c] ;  /* 0xffffe41004127981 */ /* 0x000ee8000c1e1900 */
[----:B------:R-:W4:Y:S04]  /*0280*/  LDG.E R20, desc[UR16][R4.64+-0x18] ;  /* 0xffffe81004147981 */ /* 0x000f28000c1e1900 */
[----:B------:R-:W5:Y:S04]  /*0290*/  LDG.E R22, desc[UR16][R2.64+-0x14] ;  /* 0xffffec1002167981 */ /* 0x000f68000c1e1900 */
        /* <DEDUP_REMOVED lines=8> */
[----:B------:R-:W5:Y:S01]  /*0320*/  LDG.E R14, desc[UR16][R4.64+-0x4] ;  /* 0xfffffc10040e7981 */ /* 0x000f62000c1e1900 */
[----:B--2---:R-:W-:-:S03]  /*0330*/  FFMA R17, R16, R17, R15 ;  /* 0x0000001110117223 */ /* 0x004fc6000000000f */
[----:B------:R-:W2:Y:S04]  /*0340*/  LDG.E R15, desc[UR16][R2.64] ;  /* 0x00000010020f7981 */ /* 0x000ea8000c1e1900 */
[----:B------:R-:W2:Y:S01]  /*0350*/  LDG.E R16, desc[UR16][R4.64] ;  /* 0x0000001004107981 */ /* 0x000ea2000c1e1900 */
[----:B---3--:R-:W-:-:S03]  /*0360*/  FFMA R25, R18, R25, R17 ;  /* 0x0000001912197223 */ /* 0x008fc60000000011 */
[----:B------:R-:W3:Y:S01]  /*0370*/  LDG.E R17, desc[UR16][R2.64+0x4] ;  /* 0x0000041002117981 */ /* 0x000ee2000c1e1900 */
[----:B----4-:R-:W-:-:S03]  /*0380*/  FFMA R26, R20, R19, R25 ;  /* 0x00000013141a7223 */ /* 0x010fc60000000019 */
[----:B------:R-:W3:Y:S04]  /*0390*/  LDG.E R18, desc[UR16][R4.64+0x4] ;  /* 0x0000041004127981 */ /* 0x000ee8000c1e1900 */
[----:B------:R-:W4:Y:S01]  /*03a0*/  LDG.E R20, desc[UR16][R2.64+0x8] ;  /* 0x0000081002147981 */ /* 0x000f22000c1e1900 */
[----:B-----5:R-:W-:-:S03]  /*03b0*/  FFMA R25, R21, R22, R26 ;  /* 0x0000001615197223 */ /* 0x020fc6000000001a */
[----:B------:R-:W4:Y:S04]  /*03c0*/  LDG.E R19, desc[UR16][R4.64+0x8] ;  /* 0x0000081004137981 */ /* 0x000f28000c1e1900 */
[----:B------:R-:W5:Y:S01]  /*03d0*/  LDG.E R22, desc[UR16][R2.64+0xc] ;  /* 0x00000c1002167981 */ /* 0x000f62000c1e1900 */
[----:B------:R-:W-:-:S03]  /*03e0*/  FFMA R25, R24, R23, R25 ;  /* 0x0000001718197223 */ /* 0x000fc60000000019 */
[----:B------:R-:W5:Y:S04]  /*03f0*/  LDG.E R21, desc[UR16][R4.64+0xc] ;  /* 0x00000c1004157981 */ /* 0x000f68000c1e1900 */
[----:B------:R-:W5:Y:S01]  /*0400*/  LDG.E R24, desc[UR16][R2.64+0x10] ;  /* 0x0000101002187981 */ /* 0x000f62000c1e1900 */
[----:B------:R-:W-:-:S03]  /*0410*/  FFMA R25, R10, R9, R25 ;  /* 0x000000090a197223 */ /* 0x000fc60000000019 */
[----:B------:R-:W5:Y:S04]  /*0420*/  LDG.E R23, desc[UR16][R4.64+0x10] ;  /* 0x0000101004177981 */ /* 0x000f68000c1e1900 */
[----:B------:R-:W5:Y:S01]  /*0430*/  LDG.E R10, desc[UR16][R2.64+0x14] ;  /* 0x00001410020a7981 */ /* 0x000f62000c1e1900 */
[----:B------:R-:W-:-:S03]  /*0440*/  FFMA R27, R12, R11, R25 ;  /* 0x0000000b0c1b7223 */ /* 0x000fc60000000019 */
[----:B------:R-:W5:Y:S04]  /*0450*/  LDG.E R9, desc[UR16][R4.64+0x14] ;  /* 0x0000141004097981 */ /* 0x000f68000c1e1900 */
[----:B------:R-:W5:Y:S04]  /*0460*/  LDG.E R11, desc[UR16][R2.64+0x18] ;  /* 0x00001810020b7981 */ /* 0x000f68000c1e1900 */
[----:B------:R-:W5:Y:S04]  /*0470*/  LDG.E R12, desc[UR16][R4.64+0x18] ;  /* 0x00001810040c7981 */ /* 0x000f68000c1e1900 */
[----:B------:R-:W5:Y:S04]  /*0480*/  LDG.E R25, desc[UR16][R4.64+0x1c] ;  /* 0x00001c1004197981 */ /* 0x000f68000c1e1900 */
[----:B------:R0:W5:Y:S01]  /*0490*/  LDG.E R26, desc[UR16][R2.64+0x1c] ;  /* 0x00001c10021a7981 */ /* 0x000162000c1e1900 */
[----:B------:R-:W-:Y:S01]  /*04a0*/  FFMA R13, R14, R13, R27 ;  /* 0x0000000d0e0d7223 */ /* 0x000fe2000000001b */
[----:B------:R-:W-:-:S04]  /*04b0*/  UIADD3 UR11, UPT, UPT, UR11, 0x10, URZ ;  /* 0x000000100b0b7890 */ /* 0x000fc8000fffe0ff */
[----:B------:R-:W-:Y:S01]  /*04c0*/  UISETP.NE.AND UP1, UPT, UR11, URZ, UPT ;  /* 0x000000ff0b00728c */ /* 0x000fe2000bf25270 */
[----:B0-----:R-:W-:Y:S02]  /*04d0*/  IADD3 R2, P0, PT, R2, 0x40, RZ ;  /* 0x0000004002027810 */ /* 0x001fe40007f1e0ff */
[----:B------:R-:W-:Y:S02]  /*04e0*/  IADD3 R6, PT, PT, R6, 0x10, RZ ;  /* 0x0000001006067810 */ /* 0x000fe40007ffe0ff */
[----:B------:R-:W-:Y:S01]  /*04f0*/  IADD3.X R3, PT, PT, RZ, R3, RZ, P0, !PT ;  /* 0x00000003ff037210 */ /* 0x000fe200007fe4ff */
[----:B--2---:R-:W-:-:S04]  /*0500*/  FFMA R13, R16, R15, R13 ;  /* 0x0000000f100d7223 */ /* 0x004fc8000000000d */
[----:B---3--:R-:W-:-:S04]  /*0510*/  FFMA R18, R18, R17, R13 ;  /* 0x0000001112127223 */ /* 0x008fc8000000000d */
[----:B----4-:R-:W-:-:S04]  /*0520*/  FFMA R18, R19, R20, R18 ;  /* 0x0000001413127223 */ /* 0x010fc80000000012 */
[----:B-----5:R-:W-:-:S04]  /*0530*/  FFMA R18, R21, R22, R18 ;  /* 0x0000001615127223 */ /* 0x020fc80000000012 */
[----:B------:R-:W-:-:S04]  /*0540*/  FFMA R18, R23, R24, R18 ;  /* 0x0000001817127223 */ /* 0x000fc80000000012 */
[----:B------:R-:W-:-:S04]  /*0550*/  FFMA R9, R9, R10, R18 ;  /* 0x0000000a09097223 */ /* 0x000fc80000000012 */
[----:B------:R-:W-:-:S04]  /*0560*/  FFMA R12, R12, R11, R9 ;  /* 0x0000000b0c0c7223 */ /* 0x000fc80000000009 */
[----:B------:R-:W-:Y:S01]  /*0570*/  FFMA R15, R25, R26, R12 ;  /* 0x0000001a190f7223 */ /* 0x000fe2000000000c */
[----:B------:R-:W-:Y:S06]  /*0580*/  BRA.U UP1, `(.L_x_3) ;  /* 0xfffffffd011c7547 */ /* 0x000fec000b83ffff */
.L_x_2:
[----:B------:R-:W-:Y:S05]  /*0590*/  BRA.U !UP0, `(.L_x_1) ;  /* 0x0000000508307547 */ /* 0x000fea000b800000 */
[----:B------:R-:W-:Y:S02]  /*05a0*/  UISETP.GE.U32.AND UP0, UPT, UR9, 0x8, UPT ;  /* 0x000000080900788c */ /* 0x000fe4000bf06070 */
[----:B------:R-:W-:-:S04]  /*05b0*/  ULOP3.LUT UR5, UR8, 0x7, URZ, 0xc0, !UPT ;  /* 0x0000000708057892 */ /* 0x000fc8000f8ec0ff */
[----:B------:R-:W-:-:S03]  /*05c0*/  UISETP.NE.AND UP1, UPT, UR5, URZ, UPT ;  /* 0x000000ff0500728c */ /* 0x000fc6000bf25270 */
[----:B------:R-:W-:Y:S08]  /*05d0*/  BRA.U !UP0, `(.L_x_4) ;  /* 0x0000000108787547 */ /* 0x000ff0000b800000 */
[----:B------:R-:W0:Y:S01]  /*05e0*/  LDC.64 R2, c[0x0][0x380] ;  /* 0x0000e000ff027b82 */ /* 0x000e220000000a00 */
[----:B------:R-:W-:-:S07]  /*05f0*/  IADD3 R9, PT, PT, R7, R8, RZ ;  /* 0x0000000807097210 */ /* 0x000fce0007ffe0ff */
[----:B------:R-:W1:Y:S01]  /*0600*/  LDC.64 R4, c[0x0][0x388] ;  /* 0x0000e200ff047b82 */ /* 0x000e620000000a00 */
[----:B0-----:R-:W-:-:S05]  /*0610*/  IMAD.WIDE R2, R9, 0x4, R2 ;  /* 0x0000000409027825 */ /* 0x001fca00078e0202 */
[----:B------:R-:W2:Y:S01]  /*0620*/  LDG.E R10, desc[UR16][R2.64] ;  /* 0x00000010020a7981 */ /* 0x000ea2000c1e1900 */
[----:B-1----:R-:W-:-:S03]  /*0630*/  IMAD.WIDE.U32 R4, R8, 0x4, R4 ;  /* 0x0000000408047825 */ /* 0x002fc600078e0004 */
[----:B------:R-:W3:Y:S04]  /*0640*/  LDG.E R13, desc[UR16][R2.64+0x4] ;  /* 0x00000410020d7981 */ /* 0x000ee8000c1e1900 */
[----:B------:R-:W2:Y:S04]  /*0650*/  LDG.E R11, desc[UR16][R4.64] ;  /* 0x00000010040b7981 */ /* 0x000ea8000c1e1900 */
[----:B------:R-:W3:Y:S04]  /*0660*/  LDG.E R12, desc[UR16][R4.64+0x4] ;  /* 0x00000410040c7981 */ /* 0x000ee8000c1e1900 */
[----:B------:R-:W4:Y:S04]  /*0670*/  LDG.E R17, desc[UR16][R2.64+0x8] ;  /* 0x0000081002117981 */ /* 0x000f28000c1e1900 */
        /* <DEDUP_REMOVED lines=11> */
[----:B------:R-:W-:Y:S01]  /*0730*/  IADD3 R8, PT, PT, R8, 0x8, RZ ;  /* 0x0000000808087810 */ /* 0x000fe20007ffe0ff */
[----:B--2---:R-:W-:-:S04]  /*0740*/  FFMA R10, R10, R11, R15 ;  /* 0x0000000b0a0a7223 */ /* 0x004fc8000000000f */
[----:B---3--:R-:W-:-:S04]  /*0750*/  FFMA R10, R13, R12, R10 ;  /* 0x0000000c0d0a7223 */ /* 0x008fc8000000000a */
[----:B----4-:R-:W-:-:S04]  /*0760*/  FFMA R10, R17, R14, R10 ;  /* 0x0000000e110a7223 */ /* 0x010fc8000000000a */
[----:B-----5:R-:W-:-:S04]  /*0770*/  FFMA R10, R19, R16, R10 ;  /* 0x00000010130a7223 */ /* 0x020fc8000000000a */
[----:B------:R-:W-:-:S04]  /*0780*/  FFMA R10, R21, R18, R10 ;  /* 0x00000012150a7223 */ /* 0x000fc8000000000a */
[----:B------:R-:W-:-:S04]  /*0790*/  FFMA R23, R23, R20, R10 ;  /* 0x0000001417177223 */ /* 0x000fc8000000000a */
[----:B------:R-:W-:-:S04]  /*07a0*/  FFMA R6, R6, R9, R23 ;  /* 0x0000000906067223 */ /* 0x000fc80000000017 */
[----:B------:R-:W-:-:S07]  /*07b0*/  FFMA R15, R25, R22, R6 ;  /* 0x00000016190f7223 */ /* 0x000fce0000000006 */
.L_x_4:
        /* <DEDUP_REMOVED lines=17> */
[----:B------:R-:W5:Y:S01]  /*08d0*/  LDG.E R14, desc[UR16][R4.64+0xc] ;  /* 0x00000c10040e7981 */ /* 0x000f62000c1e1900 */
[----:B------:R-:W-:Y:S01]  /*08e0*/  IADD3 R8, PT, PT, R8, 0x4, RZ ;  /* 0x0000000408087810 */ /* 0x000fe20007ffe0ff */
[----:B--2---:R-:W-:-:S04]  /*08f0*/  FFMA R6, R6, R9, R15 ;  /* 0x0000000906067223 */ /* 0x004fc8000000000f */
[----:B---3--:R-:W-:-:S04]  /*0900*/  FFMA R6, R11, R10, R6 ;  /* 0x0000000a0b067223 */ /* 0x008fc80000000006 */
[----:B----4-:R-:W-:-:S04]  /*0910*/  FFMA R6, R13, R12, R6 ;  /* 0x0000000c0d067223 */ /* 0x010fc80000000006 */
[----:B-----5:R-:W-:-:S07]  /*0920*/  FFMA R15, R17, R14, R6 ;  /* 0x0000000e110f7223 */ /* 0x020fce0000000006 */
.L_x_5:
[----:B------:R-:W-:Y:S05]  /*0930*/  BRA.U !UP1, `(.L_x_1) ;  /* 0x0000000109487547 */ /* 0x000fea000b800000 */
[----:B------:R-:W0:Y:S01]  /*0940*/  LDC.64 R2, c[0x0][0x388] ;  /* 0x0000e200ff027b82 */ /* 0x000e220000000a00 */
[----:B------:R-:W-:Y:S01]  /*0950*/  IADD3 R7, PT, PT, R7, R8, RZ ;  /* 0x0000000807077210 */ /* 0x000fe20007ffe0ff */
[----:B------:R-:W-:-:S06]  /*0960*/  UIADD3 UR4, UPT, UPT, -UR4, URZ, URZ ;  /* 0x000000ff04047290 */ /* 0x000fcc000fffe1ff */
[----:B------:R-:W1:Y:S01]  /*0970*/  LDC.64 R10, c[0x0][0x380] ;  /* 0x0000e000ff0a7b82 */ /* 0x000e620000000a00 */
[----:B0-----:R-:W-:-:S03]  /*0980*/  IMAD.WIDE.U32 R2, R8, 0x4, R2 ;  /* 0x0000000408027825 */ /* 0x001fc600078e0002 */
[----:B------:R-:W-:Y:S02]  /*0990*/  MOV R6, R2 ;  /* 0x0000000200067202 */ /* 0x000fe40000000f00 */
[----:B------:R-:W-:-:S07]  /*09a0*/  MOV R5, R3 ;  /* 0x0000000300057202 */ /* 0x000fce0000000f00 */
.L_x_6:
[----:B-1----:R-:W-:Y:S01]  /*09b0*/  IMAD.WIDE R2, R7, 0x4, R10 ;  /* 0x0000000407027825 */ /* 0x002fe200078e020a */
[----:B------:R-:W-:-:S05]  /*09c0*/  MOV R4, R6 ;  /* 0x0000000600047202 */ /* 0x000fca0000000f00 */
[----:B------:R-:W2:Y:S04]  /*09d0*/  LDG.E R2, desc[UR16][R2.64] ;  /* 0x0000001002027981 */ /* 0x000ea8000c1e1900 */
[----:B------:R0:W2:Y:S01]  /*09e0*/  LDG.E R4, desc[UR16][R4.64] ;  /* 0x0000001004047981 */ /* 0x0000a2000c1e1900 */
[----:B------:R-:W-:Y:S01]  /*09f0*/  UIADD3 UR4, UPT, UPT, UR4, 0x1, URZ ;  /* 0x0000000104047890 */ /* 0x000fe2000fffe0ff */
[----:B------:R-:W-:Y:S02]  /*0a00*/  IADD3 R6, P0, PT, R6, 0x4, RZ ;  /* 0x0000000406067810 */ /* 0x000fe40007f1e0ff */
[----:B------:R-:W-:Y:S01]  /*0a10*/  IADD3 R7, PT, PT, R7, 0x1, RZ ;  /* 0x0000000107077810 */ /* 0x000fe20007ffe0ff */
[----:B------:R-:W-:Y:S01]  /*0a20*/  UISETP.NE.AND UP0, UPT, UR4, URZ, UPT ;  /* 0x000000ff0400728c */ /* 0x000fe2000bf05270 */
[----:B0-----:R-:W-:Y:S01]  /*0a30*/  IADD3.X R5, PT, PT, RZ, R5, RZ, P0, !PT ;  /* 0x00000005ff057210 */ /* 0x001fe200007fe4ff */
[----:B--2---:R-:W-:-:S07]  /*0a40*/  FFMA R15, R2, R4, R15 ;  /* 0x00000004020f7223 */ /* 0x004fce000000000f */
[----:B------:R-:W-:Y:S05]  /*0a50*/  BRA.U UP0, `(.L_x_6) ;  /* 0xfffffffd00d47547 */ /* 0x000fea000b83ffff */
.L_x_1:
[----:B------:R-:W0:Y:S02]  /*0a60*/  LDC.64 R2, c[0x0][0x390] ;  /* 0x0000e400ff027b82 */ /* 0x000e240000000a00 */
[----:B0-----:R-:W-:-:S05]  /*0a70*/  IMAD.WIDE R2, R0, 0x4, R2 ;  /* 0x0000000400027825 */ /* 0x001fca00078e0202 */
[----:B------:R-:W-:Y:S01]  /*0a80*/  STG.E desc[UR16][R2.64], R15 ;  /* 0x0000000f02007986 */ /* 0x000fe2000c101910 */
[----:B------:R-:W-:Y:S05]  /*0a90*/  EXIT ;  /* 0x000000000000794d */ /* 0x000fea0003800000 */
.L_x_7:
        /* <DEDUP_REMOVED lines=14> */
.L_x_9:


//--------------------- .nv.shared.reserved.0     --------------------------
	.section	.nv.shared.reserved.0,"aw",@nobits
	.weak		__nv_reservedSMEM_offset_0_alias
	.size		__nv_reservedSMEM_offset_0_alias, 0, 64
	.other		__nv_reservedSMEM_offset_0_alias,@"STO_CUDA_RESERVED_SHARED STV_DEFAULT"
__nv_reservedSMEM_offset_0_alias:
	.zero		0
	.zero		64


//--------------------- .nv.constant0._Z14smemGEMVKernelPKfS0_Pfii --------------------------
	.section	.nv.constant0._Z14smemGEMVKernelPKfS0_Pfii,"a",@progbits
	.sectionflags	@""
	.align	4
.nv.constant0._Z14smemGEMVKernelPKfS0_Pfii:
	.zero		928


//--------------------- .nv.constant0._Z18naive_sgemv_kernelPKfS0_Pfii --------------------------
	.section	.nv.constant0._Z18naive_sgemv_kernelPKfS0_Pfii,"a",@progbits
	.sectionflags	@""
	.align	4
.nv.constant0._Z18naive_sgemv_kernelPKfS0_Pfii:
	.zero		928


//--------------------- SYMBOLS --------------------------

	.type		.nv.reservedSmem.offset0,@object
	.size		.nv.reservedSmem.offset0,0x4
